//
// Generated by NVIDIA NVVM Compiler
//
// Compiler Build ID: CL-36424714
// Cuda compilation tools, release 13.0, V13.0.88
// Based on NVVM 20.0.0
//

.version 9.0
.target sm_100
.address_size 64

	// .globl	_Z14print_from_gpuv
.extern .func  (.param .b32 func_retval0) vprintf
(
	.param .b64 vprintf_param_0,
	.param .b64 vprintf_param_1
)
;
.global .align 1 .b8 $str[80] = {72, 101, 108, 108, 111, 32, 102, 114, 111, 109, 32, 100, 101, 118, 105, 99, 101, 33, 32, 73, 32, 97, 109, 32, 116, 104, 114, 101, 97, 100, 73, 100, 120, 46, 120, 32, 37, 100, 32, 105, 110, 32, 98, 108, 111, 99, 107, 73, 100, 120, 46, 120, 32, 37, 100, 44, 32, 116, 104, 101, 32, 98, 108, 111, 99, 107, 68, 105, 109, 46, 120, 32, 105, 115, 32, 37, 100, 32, 10};
.global .align 1 .b8 $str$1[80] = {72, 101, 108, 108, 111, 32, 102, 114, 111, 109, 32, 100, 101, 118, 105, 99, 101, 33, 32, 73, 32, 97, 109, 32, 116, 104, 114, 101, 97, 100, 73, 100, 120, 46, 121, 32, 37, 100, 32, 105, 110, 32, 98, 108, 111, 99, 107, 73, 100, 120, 46, 121, 32, 37, 100, 44, 32, 116, 104, 101, 32, 98, 108, 111, 99, 107, 68, 105, 109, 46, 121, 32, 105, 115, 32, 37, 100, 32, 10};
.global .align 1 .b8 $str$2[80] = {72, 101, 108, 108, 111, 32, 102, 114, 111, 109, 32, 100, 101, 118, 105, 99, 101, 33, 32, 73, 32, 97, 109, 32, 116, 104, 114, 101, 97, 100, 73, 100, 120, 46, 122, 32, 37, 100, 32, 105, 110, 32, 98, 108, 111, 99, 107, 73, 100, 120, 46, 122, 32, 37, 100, 44, 32, 116, 104, 101, 32, 98, 108, 111, 99, 107, 68, 105, 109, 46, 122, 32, 105, 115, 32, 37, 100, 32, 10};

.visible .entry _Z14print_from_gpuv()
{
	.local .align 8 .b8 	__local_depot0[16];
	.reg .b64 	%SP;
	.reg .b64 	%SPL;
	.reg .b32 	%r<16>;
	.reg .b64 	%rd<9>;

	mov.u64 	%SPL, __local_depot0;
	cvta.local.u64 	%SP, %SPL;
	add.u64 	%rd1, %SP, 0;
	add.u64 	%rd2, %SPL, 0;
	mov.u32 	%r1, %tid.x;
	mov.u32 	%r2, %ctaid.x;
	mov.u32 	%r3, %ntid.x;
	st.local.v2.u32 	[%rd2], {%r1, %r2};
	st.local.u32 	[%rd2+8], %r3;
	mov.u64 	%rd3, $str;
	cvta.global.u64 	%rd4, %rd3;
	{ // callseq 0, 0
	.param .b64 param0;
	st.param.b64 	[param0], %rd4;
	.param .b64 param1;
	st.param.b64 	[param1], %rd1;
	.param .b32 retval0;
	call.uni (retval0), 
	vprintf, 
	(
	param0, 
	param1
	);
	ld.param.b32 	%r4, [retval0];
	} // callseq 0
	mov.u32 	%r6, %tid.y;
	mov.u32 	%r7, %ctaid.y;
	mov.u32 	%r8, %ntid.y;
	st.local.v2.u32 	[%rd2], {%r6, %r7};
	st.local.u32 	[%rd2+8], %r8;
	mov.u64 	%rd5, $str$1;
	cvta.global.u64 	%rd6, %rd5;
	{ // callseq 1, 0
	.param .b64 param0;
	st.param.b64 	[param0], %rd6;
	.param .b64 param1;
	st.param.b64 	[param1], %rd1;
	.param .b32 retval0;
	call.uni (retval0), 
	vprintf, 
	(
	param0, 
	param1
	);
	ld.param.b32 	%r9, [retval0];
	} // callseq 1
	mov.u32 	%r11, %tid.z;
	mov.u32 	%r12, %ctaid.z;
	mov.u32 	%r13, %ntid.z;
	st.local.v2.u32 	[%rd2], {%r11, %r12};
	st.local.u32 	[%rd2+8], %r13;
	mov.u64 	%rd7, $str$2;
	cvta.global.u64 	%rd8, %rd7;
	{ // callseq 2, 0
	.param .b64 param0;
	st.param.b64 	[param0], %rd8;
	.param .b64 param1;
	st.param.b64 	[param1], %rd1;
	.param .b32 retval0;
	call.uni (retval0), 
	vprintf, 
	(
	param0, 
	param1
	);
	ld.param.b32 	%r14, [retval0];
	} // callseq 2
	ret;

}


// ===== COMPILED SASS (sm_100) =====

	.target	sm_100

	.elftype	@"ET_EXEC"


//--------------------- .note.nv.tkinfo           --------------------------
	.section	.note.nv.tkinfo,"",@"SHT_NOTE"
	.sectionflags	@"SHF_NOTE_NV_TKINFO"
	.tkinfo
        /*0018*/ 	.word	0x00000002
        /*0030*/ 	.string	""
        /*0030*/ 	.string	"ptxas"
        /*0030*/ 	.string	"Cuda compilation tools, release 13.0, V13.0.88"
        /*0030*/ 	.string	"Build cuda_13.0.r13.0/compiler.36424714_0"
        /*0030*/ 	.string	"-arch sm_100 -m 64 "



//--------------------- .note.nv.cuinfo           --------------------------
	.section	.note.nv.cuinfo,"",@"SHT_NOTE"
	.sectionflags	@"SHF_NOTE_NV_CUINFO"
        /*0018*/ 	.short	0x0002
        /*001a*/ 	.short	0x0064
        /*001c*/ 	.short	0x0082
	.zero		2


//--------------------- .nv.info                  --------------------------
	.section	.nv.info,"",@"SHT_CUDA_INFO"
	.align	4


	//----- nvinfo : EIATTR_REGCOUNT
	.align		4
        /*0000*/ 	.byte	0x04, 0x2f
        /*0002*/ 	.short	(.L_4 - .L_3)
	.align		4
.L_3:
        /*0004*/ 	.word	index@(_Z14print_from_gpuv)
        /*0008*/ 	.word	0x00000018


	//----- nvinfo : EIATTR_FRAME_SIZE
	.align		4
.L_4:
        /*000c*/ 	.byte	0x04, 0x11
        /*000e*/ 	.short	(.L_6 - .L_5)
	.align		4
.L_5:
        /*0010*/ 	.word	index@(_Z14print_from_gpuv)
        /*0014*/ 	.word	0x00000010


	//----- nvinfo : EIATTR_MIN_STACK_SIZE
	.align		4
.L_6:
        /*0018*/ 	.byte	0x04, 0x12
        /*001a*/ 	.short	(.L_8 - .L_7)
	.align		4
.L_7:
        /*001c*/ 	.word	index@(_Z14print_from_gpuv)
        /*0020*/ 	.word	0x00000010
.L_8:


//--------------------- .nv.compat                --------------------------
	.section	.nv.compat,"",@"SHT_CUDA_COMPAT_INFO"
	.align	4
        /*0000*/ 	.byte	0x02, 0x09, 0x00, 0x00, 0x02, 0x02, 0x01, 0x00, 0x02, 0x05, 0x05, 0x00, 0x03, 0x07, 0x01, 0x01
        /*0010*/ 	.byte	0x02, 0x03, 0x00, 0x00, 0x02, 0x06, 0x01, 0x00, 0x04, 0x0b, 0x08, 0x00, 0x09, 0x00, 0x00, 0x00
        /*0020*/ 	.byte	0x00, 0x00, 0x00, 0x00


//--------------------- .nv.info._Z14print_from_gpuv --------------------------
	.section	.nv.info._Z14print_from_gpuv,"",@"SHT_CUDA_INFO"
	.sectionflags	@""
	.align	4


	//----- nvinfo : EIATTR_CUDA_API_VERSION
	.align		4
        /*0000*/ 	.byte	0x04, 0x37
        /*0002*/ 	.short	(.L_10 - .L_9)
.L_9:
        /*0004*/ 	.word	0x00000082


	//----- nvinfo : EIATTR_SPARSE_MMA_MASK
	.align		4
.L_10:
        /*0008*/ 	.byte	0x03, 0x50
        /*000a*/ 	.short	0x0000


	//----- nvinfo : EIATTR_MAXREG_COUNT
	.align		4
        /*000c*/ 	.byte	0x03, 0x1b
        /*000e*/ 	.short	0x00ff


	//----- nvinfo : EIATTR_EXTERNS
	.align		4
        /*0010*/ 	.byte	0x04, 0x0f
        /*0012*/ 	.short	(.L_12 - .L_11)


	//   ....[0]....
	.align		4
.L_11:
        /*0014*/ 	.word	index@(vprintf)


	//----- nvinfo : EIATTR_MERCURY_ISA_VERSION
	.align		4
.L_12:
        /*0018*/ 	.byte	0x03, 0x5f
        /*001a*/ 	.short	0x0101


	//----- nvinfo : EIATTR_VRC_CTA_INIT_COUNT
	.align		4
        /*001c*/ 	.byte	0x02, 0x4a
	.zero		1
	.zero		1


	//----- nvinfo : EIATTR_SYSCALL_OFFSETS
	.align		4
        /*0020*/ 	.byte	0x04, 0x46
        /*0022*/ 	.short	(.L_14 - .L_13)


	//   ....[0]....
.L_13:
        /*0024*/ 	.word	0x00000130


	//   ....[1]....
        /*0028*/ 	.word	0x00000200


	//   ....[2]....
        /*002c*/ 	.word	0x000002d0


	//----- nvinfo : EIATTR_EXIT_INSTR_OFFSETS
	.align		4
.L_14:
        /*0030*/ 	.byte	0x04, 0x1c
        /*0032*/ 	.short	(.L_16 - .L_15)


	//   ....[0]....
.L_15:
        /*0034*/ 	.word	0x000002e0


	//----- nvinfo : EIATTR_SW_WAR
	.align		4
.L_16:
        /*0038*/ 	.byte	0x04, 0x36
        /*003a*/ 	.short	(.L_18 - .L_17)
.L_17:
        /*003c*/ 	.word	0x00000008
.L_18:


//--------------------- .nv.callgraph             --------------------------
	.section	.nv.callgraph,"",@"SHT_CUDA_CALLGRAPH"
	.align	4
	.sectionentsize	8
	.align		4
        /*0000*/ 	.word	0x00000000
	.align		4
        /*0004*/ 	.word	0xffffffff
	.align		4
        /*0008*/ 	.word	index@(_Z14print_from_gpuv)
	.align		4
        /*000c*/ 	.word	index@(vprintf)
	.align		4
        /*0010*/ 	.word	0x00000000
	.align		4
        /*0014*/ 	.word	0xfffffffe
	.align		4
        /*0018*/ 	.word	0x00000000
	.align		4
        /*001c*/ 	.word	0xfffffffd
	.align		4
        /*0020*/ 	.word	0x00000000
	.align		4
        /*0024*/ 	.word	0xfffffffc


//--------------------- .nv.constant4             --------------------------
	.section	.nv.constant4,"a",@progbits
	.align	8
	.align		8
.nv.constant4:
        /*0000*/ 	.dword	vprintf
	.align		8
        /*0008*/ 	.dword	$str
	.align		8
        /*0010*/ 	.dword	$str$1
	.align		8
        /*0018*/ 	.dword	$str$2


//--------------------- .text._Z14print_from_gpuv --------------------------
	.section	.text._Z14print_from_gpuv,"ax",@progbits
	.align	128
        .global         _Z14print_from_gpuv
        .type           _Z14print_from_gpuv,@function
        .size           _Z14print_from_gpuv,(.L_x_4 - _Z14print_from_gpuv)
        .other          _Z14print_from_gpuv,@"STO_CUDA_ENTRY STV_DEFAULT"
_Z14print_from_gpuv:
.text._Z14print_from_gpuv:
[----:B------:R-:W0:Y:S01]  /*0000*/  LDC R1, c[0x0][0x37c] ;  /* 0x0000df00ff017b82 */ /* 0x000e220000000800 */
[----:B------:R-:W1:Y:S01]  /*0010*/  S2R R10, SR_TID.X ;  /* 0x00000000000a7919 */ /* 0x000e620000002100 */
[----:B------:R-:W2:Y:S06]  /*0020*/  LDCU UR5, c[0x0][0x2fc] ;  /* 0x00005f80ff0577ac */ /* 0x000eac0008000800 */
[----:B------:R-:W3:Y:S01]  /*0030*/  LDC R0, c[0x0][0x360] ;  /* 0x0000d800ff007b82 */ /* 0x000ee20000000800 */
[----:B0-----:R-:W-:Y:S01]  /*0040*/  VIADD R1, R1, 0xfffffff0 ;  /* 0xfffffff001017836 */ /* 0x001fe20000000000 */
[----:B------:R-:W1:Y:S01]  /*0050*/  S2R R11, SR_CTAID.X ;  /* 0x00000000000b7919 */ /* 0x000e620000002500 */
[----:B------:R-:W0:Y:S01]  /*0060*/  LDCU UR4, c[0x0][0x2f8] ;  /* 0x00005f00ff0477ac */ /* 0x000e220008000800 */
[----:B------:R-:W-:Y:S01]  /*0070*/  MOV R2, 0x0 ;  /* 0x0000000000027802 */ /* 0x000fe20000000f00 */
[----:B------:R-:W4:Y:S03]  /*0080*/  LDCU.64 UR6, c[0x4][0x8] ;  /* 0x01000100ff0677ac */ /* 0x000f260008000a00 */
[----:B------:R5:W5:Y:S01]  /*0090*/  LDC.64 R8, c[0x4][R2] ;  /* 0x0100000002087b82 */ /* 0x000b620000000a00 */
[----:B0-----:R-:W-:Y:S01]  /*00a0*/  IADD3 R17, P0, PT, R1, UR4, RZ ;  /* 0x0000000401117c10 */ /* 0x001fe2000ff1e0ff */
[----:B---3--:R0:W-:Y:S01]  /*00b0*/  STL [R1+0x8], R0 ;  /* 0x0000080001007387 */ /* 0x0081e20000100800 */
[----:B----4-:R-:W-:-:S03]  /*00c0*/  MOV R4, UR6 ;  /* 0x0000000600047c02 */ /* 0x010fc60008000f00 */
[----:B--2---:R-:W-:Y:S02]  /*00d0*/  IMAD.X R16, RZ, RZ, UR5, P0 ;  /* 0x00000005ff107e24 */ /* 0x004fe400080e06ff */
[----:B------:R-:W-:Y:S02]  /*00e0*/  IMAD.U32 R5, RZ, RZ, UR7 ;  /* 0x00000007ff057e24 */ /* 0x000fe4000f8e00ff */
[----:B------:R-:W-:Y:S01]  /*00f0*/  IMAD.MOV.U32 R6, RZ, RZ, R17 ;  /* 0x000000ffff067224 */ /* 0x000fe200078e0011 */
[----:B------:R-:W-:Y:S01]  /*0100*/  MOV R7, R16 ;  /* 0x0000001000077202 */ /* 0x000fe20000000f00 */
[----:B-1----:R0:W-:Y:S06]  /*0110*/  STL.64 [R1], R10 ;  /* 0x0000000a01007387 */ /* 0x0021ec0000100a00 */
[----:B------:R-:W-:-:S07]  /*0120*/  LEPC R20, `(.L_x_0) ;  /* 0x000000001014794e */ /* 0x000fce0000000000 */
[----:B0----5:R-:W-:Y:S05]  /*0130*/  CALL.ABS.NOINC R8 ;  /* 0x0000000008007343 */ /* 0x021fea0003c00000 */
.L_x_0:
[----:B------:R-:W0:Y:S01]  /*0140*/  S2R R8, SR_TID.Y ;  /* 0x0000000000087919 */ /* 0x000e220000002200 */
[----:B------:R-:W1:Y:S01]  /*0150*/  LDC R0, c[0x0][0x364] ;  /* 0x0000d900ff007b82 */ /* 0x000e620000000800 */
[----:B------:R-:W2:Y:S01]  /*0160*/  LDCU.64 UR4, c[0x4][0x10] ;  /* 0x01000200ff0477ac */ /* 0x000ea20008000a00 */
[----:B------:R-:W-:Y:S01]  /*0170*/  IMAD.MOV.U32 R6, RZ, RZ, R17 ;  /* 0x000000ffff067224 */ /* 0x000fe200078e0011 */
[----:B------:R-:W0:Y:S01]  /*0180*/  S2R R9, SR_CTAID.Y ;  /* 0x0000000000097919 */ /* 0x000e220000002600 */
[----:B------:R-:W-:-:S04]  /*0190*/  MOV R7, R16 ;  /* 0x0000001000077202 */ /* 0x000fc80000000f00 */
[----:B------:R3:W4:Y:S01]  /*01a0*/  LDC.64 R10, c[0x4][R2] ;  /* 0x01000000020a7b82 */ /* 0x0007220000000a00 */
[----:B--2---:R-:W-:Y:S01]  /*01b0*/  IMAD.U32 R4, RZ, RZ, UR4 ;  /* 0x00000004ff047e24 */ /* 0x004fe2000f8e00ff */
[----:B------:R-:W-:Y:S01]  /*01c0*/  MOV R5, UR5 ;  /* 0x0000000500057c02 */ /* 0x000fe20008000f00 */
[----:B-1----:R3:W-:Y:S04]  /*01d0*/  STL [R1+0x8], R0 ;  /* 0x0000080001007387 */ /* 0x0027e80000100800 */
[----:B0-----:R3:W-:Y:S02]  /*01e0*/  STL.64 [R1], R8 ;  /* 0x0000000801007387 */ /* 0x0017e40000100a00 */
[----:B------:R-:W-:-:S07]  /*01f0*/  LEPC R20, `(.L_x_1) ;  /* 0x000000001014794e */ /* 0x000fce0000000000 */
[----:B---34-:R-:W-:Y:S05]  /*0200*/  CALL.ABS.NOINC R10 ;  /* 0x000000000a007343 */ /* 0x018fea0003c00000 */
.L_x_1:
[----:B------:R-:W0:Y:S01]  /*0210*/  S2R R8, SR_TID.Z ;  /* 0x0000000000087919 */ /* 0x000e220000002300 */
[----:B------:R-:W1:Y:S01]  /*0220*/  LDC R0, c[0x0][0x368] ;  /* 0x0000da00ff007b82 */ /* 0x000e620000000800 */
[----:B------:R-:W2:Y:S01]  /*0230*/  LDCU.64 UR4, c[0x4][0x18] ;  /* 0x01000300ff0477ac */ /* 0x000ea20008000a00 */
[----:B------:R-:W-:Y:S01]  /*0240*/  IMAD.MOV.U32 R6, RZ, RZ, R17 ;  /* 0x000000ffff067224 */ /* 0x000fe200078e0011 */
[----:B------:R-:W0:Y:S01]  /*0250*/  S2R R9, SR_CTAID.Z ;  /* 0x0000000000097919 */ /* 0x000e220000002700 */
[----:B------:R-:W-:-:S04]  /*0260*/  MOV R7, R16 ;  /* 0x0000001000077202 */ /* 0x000fc80000000f00 */
[----:B------:R-:W3:Y:S01]  /*0270*/  LDC.64 R2, c[0x4][R2] ;  /* 0x0100000002027b82 */ /* 0x000ee20000000a00 */
[----:B--2---:R-:W-:Y:S01]  /*0280*/  IMAD.U32 R4, RZ, RZ, UR4 ;  /* 0x00000004ff047e24 */ /* 0x004fe2000f8e00ff */
[----:B------:R-:W-:Y:S01]  /*0290*/  MOV R5, UR5 ;  /* 0x0000000500057c02 */ /* 0x000fe20008000f00 */
[----:B-1----:R1:W-:Y:S04]  /*02a0*/  STL [R1+0x8], R0 ;  /* 0x0000080001007387 */ /* 0x0023e80000100800 */
[----:B0-----:R1:W-:Y:S02]  /*02b0*/  STL.64 [R1], R8 ;  /* 0x0000000801007387 */ /* 0x0013e40000100a00 */
[----:B------:R-:W-:-:S07]  /*02c0*/  LEPC R20, `(.L_x_2) ;  /* 0x000000001014794e */ /* 0x000fce0000000000 */
[----:B-1-3--:R-:W-:Y:S05]  /*02d0*/  CALL.ABS.NOINC R2 ;  /* 0x0000000002007343 */ /* 0x00afea0003c00000 */
.L_x_2:
[----:B------:R-:W-:Y:S05]  /*02e0*/  EXIT ;  /* 0x000000000000794d */ /* 0x000fea0003800000 */
.L_x_3:
[----:B------:R-:W-:-:S00]  /*02f0*/  BRA `(.L_x_3) ;  /* 0xfffffffc00fc7947 */ /* 0x000fc0000383ffff */
[----:B------:R-:W-:-:S00]  /*0300*/  NOP ;  /* 0x0000000000007918 */ /* 0x000fc00000000000 */
[----:B------:R-:W-:-:S00]  /*0310*/  NOP ;  /* 0x0000000000007918 */ /* 0x000fc00000000000 */
[----:B------:R-:W-:-:S00]  /*0320*/  NOP ;  /* 0x0000000000007918 */ /* 0x000fc00000000000 */
[----:B------:R-:W-:-:S00]  /*0330*/  NOP ;  /* 0x0000000000007918 */ /* 0x000fc00000000000 */
[----:B------:R-:W-:-:S00]  /*0340*/  NOP ;  /* 0x0000000000007918 */ /* 0x000fc00000000000 */
[----:B------:R-:W-:-:S00]  /*0350*/  NOP ;  /* 0x0000000000007918 */ /* 0x000fc00000000000 */
[----:B------:R-:W-:-:S00]  /*0360*/  NOP ;  /* 0x0000000000007918 */ /* 0x000fc00000000000 */
[----:B------:R-:W-:-:S00]  /*0370*/  NOP ;  /* 0x0000000000007918 */ /* 0x000fc00000000000 */
.L_x_4:


//--------------------- .nv.global.init           --------------------------
	.section	.nv.global.init,"aw",@progbits
.nv.global.init:
	.type		$str$2,@object
	.size		$str$2,($str - $str$2)
$str$2:
        /*0000*/ 	.byte	0x48, 0x65, 0x6c, 0x6c, 0x6f, 0x20, 0x66, 0x72, 0x6f, 0x6d, 0x20, 0x64, 0x65, 0x76, 0x69, 0x63
        /*0010*/ 	.byte	0x65, 0x21, 0x20, 0x49, 0x20, 0x61, 0x6d, 0x20, 0x74, 0x68, 0x72, 0x65, 0x61, 0x64, 0x49, 0x64
        /*0020*/ 	.byte	0x78, 0x2e, 0x7a, 0x20, 0x25, 0x64, 0x20, 0x69, 0x6e, 0x20, 0x62, 0x6c, 0x6f, 0x63, 0x6b, 0x49
        /*0030*/ 	.byte	0x64, 0x78, 0x2e, 0x7a, 0x20, 0x25, 0x64, 0x2c, 0x20, 0x74, 0x68, 0x65, 0x20, 0x62, 0x6c, 0x6f
        /*0040*/ 	.byte	0x63, 0x6b, 0x44, 0x69, 0x6d, 0x2e, 0x7a, 0x20, 0x69, 0x73, 0x20, 0x25, 0x64, 0x20, 0x0a, 0x00
	.type		$str,@object
	.size		$str,($str$1 - $str)
$str:
        /*0050*/ 	.byte	0x48, 0x65, 0x6c, 0x6c, 0x6f, 0x20, 0x66, 0x72, 0x6f, 0x6d, 0x20, 0x64, 0x65, 0x76, 0x69, 0x63
        /*0060*/ 	.byte	0x65, 0x21, 0x20, 0x49, 0x20, 0x61, 0x6d, 0x20, 0x74, 0x68, 0x72, 0x65, 0x61, 0x64, 0x49, 0x64
        /*0070*/ 	.byte	0x78, 0x2e, 0x78, 0x20, 0x25, 0x64, 0x20, 0x69, 0x6e, 0x20, 0x62, 0x6c, 0x6f, 0x63, 0x6b, 0x49
        /*0080*/ 	.byte	0x64, 0x78, 0x2e, 0x78, 0x20, 0x25, 0x64, 0x2c, 0x20, 0x74, 0x68, 0x65, 0x20, 0x62, 0x6c, 0x6f
        /*0090*/ 	.byte	0x63, 0x6b, 0x44, 0x69, 0x6d, 0x2e, 0x78, 0x20, 0x69, 0x73, 0x20, 0x25, 0x64, 0x20, 0x0a, 0x00
	.type		$str$1,@object
	.size		$str$1,(.L_1 - $str$1)
$str$1:
        /*00a0*/ 	.byte	0x48, 0x65, 0x6c, 0x6c, 0x6f, 0x20, 0x66, 0x72, 0x6f, 0x6d, 0x20, 0x64, 0x65, 0x76, 0x69, 0x63
        /*00b0*/ 	.byte	0x65, 0x21, 0x20, 0x49, 0x20, 0x61, 0x6d, 0x20, 0x74, 0x68, 0x72, 0x65, 0x61, 0x64, 0x49, 0x64
        /*00c0*/ 	.byte	0x78, 0x2e, 0x79, 0x20, 0x25, 0x64, 0x20, 0x69, 0x6e, 0x20, 0x62, 0x6c, 0x6f, 0x63, 0x6b, 0x49
        /*00d0*/ 	.byte	0x64, 0x78, 0x2e, 0x79, 0x20, 0x25, 0x64, 0x2c, 0x20, 0x74, 0x68, 0x65, 0x20, 0x62, 0x6c, 0x6f
        /*00e0*/ 	.byte	0x63, 0x6b, 0x44, 0x69, 0x6d, 0x2e, 0x79, 0x20, 0x69, 0x73, 0x20, 0x25, 0x64, 0x20, 0x0a, 0x00
.L_1:


//--------------------- .nv.shared.reserved.0     --------------------------
	.section	.nv.shared.reserved.0,"aw",@nobits
	.weak		__nv_reservedSMEM_offset_0_alias
	.size		__nv_reservedSMEM_offset_0_alias, 0, 64
	.other		__nv_reservedSMEM_offset_0_alias,@"STO_CUDA_RESERVED_SHARED STV_DEFAULT"
__nv_reservedSMEM_offset_0_alias:
	.zero		0
	.zero		64


//--------------------- .nv.constant0._Z14print_from_gpuv --------------------------
	.section	.nv.constant0._Z14print_from_gpuv,"a",@progbits
	.sectionflags	@""
	.align	4
.nv.constant0._Z14print_from_gpuv:
	.zero		896


//--------------------- SYMBOLS --------------------------

	.type		.nv.reservedSmem.offset0,@object
	.size		.nv.reservedSmem.offset0,0x4
	.type		vprintf,@function
